	.headerflags	@"EF_CUDA_TEXMODE_UNIFIED EF_CUDA_64BIT_ADDRESS EF_CUDA_ACCELERATORS EF_CUDA_SM90 EF_CUDA_VIRTUAL_SM(EF_CUDA_SM90)"
	.elftype	@"ET_EXEC"


//--------------------- .nv.info                  --------------------------
	.section	.nv.info,"",@"SHT_CUDA_INFO"
	.align	4


	//----- nvinfo : EIATTR_REGCOUNT
	.align		4
        /*0000*/ 	.byte	0x04, 0x2f
        /*0002*/ 	.short	(.L_3 - .L_2)
	.align		4
.L_2:
        /*0004*/ 	.word	index@(triton_poi_fused__native_batch_norm_legit_no_training_relu_23)
        /*0008*/ 	.word	0x00000012


	//----- nvinfo : EIATTR_MIN_STACK_SIZE
	.align		4
.L_3:
        /*000c*/ 	.byte	0x04, 0x12
        /*000e*/ 	.short	(.L_5 - .L_4)
	.align		4
.L_4:
        /*0010*/ 	.word	index@(triton_poi_fused__native_batch_norm_legit_no_training_relu_23)
        /*0014*/ 	.word	0x00000000


	//----- nvinfo : EIATTR_FRAME_SIZE
	.align		4
.L_5:
        /*0018*/ 	.byte	0x04, 0x11
        /*001a*/ 	.short	(.L_7 - .L_6)
	.align		4
.L_6:
        /*001c*/ 	.word	index@(triton_poi_fused__native_batch_norm_legit_no_training_relu_23)
        /*0020*/ 	.word	0x00000000


	//----- nvinfo : EIATTR_MIN_STACK_SIZE
	.align		4
.L_7:
        /*0024*/ 	.byte	0x04, 0x12
        /*0026*/ 	.short	(.L_9 - .L_8)
	.align		4
.L_8:
        /*0028*/ 	.word	index@(triton_poi_fused__native_batch_norm_legit_no_training_relu_23)
        /*002c*/ 	.word	0x00000000
.L_9:


//--------------------- .nv.info.triton_poi_fused__native_batch_norm_legit_no_training_relu_23 --------------------------
	.section	.nv.info.triton_poi_fused__native_batch_norm_legit_no_training_relu_23,"",@"SHT_CUDA_INFO"
	.sectionflags	@""
	.align	4


	//----- nvinfo : EIATTR_CUDA_API_VERSION
	.align		4
        /*0000*/ 	.byte	0x04, 0x37
        /*0002*/ 	.short	(.L_11 - .L_10)
.L_10:
        /*0004*/ 	.word	0x0000007c


	//----- nvinfo : EIATTR_KPARAM_INFO
	.align		4
.L_11:
        /*0008*/ 	.byte	0x04, 0x17
        /*000a*/ 	.short	(.L_13 - .L_12)
.L_12:
        /*000c*/ 	.word	0x00000000
        /*0010*/ 	.short	0x0006
        /*0012*/ 	.short	0x0030
        /*0014*/ 	.byte	0x00, 0xf0, 0x11, 0x00


	//----- nvinfo : EIATTR_KPARAM_INFO
	.align		4
.L_13:
        /*0018*/ 	.byte	0x04, 0x17
        /*001a*/ 	.short	(.L_15 - .L_14)
.L_14:
        /*001c*/ 	.word	0x00000000
        /*0020*/ 	.short	0x0005
        /*0022*/ 	.short	0x0028
        /*0024*/ 	.byte	0x00, 0xf4, 0x21, 0x00


	//----- nvinfo : EIATTR_KPARAM_INFO
	.align		4
.L_15:
        /*0028*/ 	.byte	0x04, 0x17
        /*002a*/ 	.short	(.L_17 - .L_16)
.L_16:
        /*002c*/ 	.word	0x00000000
        /*0030*/ 	.short	0x0004
        /*0032*/ 	.short	0x0020
        /*0034*/ 	.byte	0x00, 0xf4, 0x21, 0x00


	//----- nvinfo : EIATTR_KPARAM_INFO
	.align		4
.L_17:
        /*0038*/ 	.byte	0x04, 0x17
        /*003a*/ 	.short	(.L_19 - .L_18)
.L_18:
        /*003c*/ 	.word	0x00000000
        /*0040*/ 	.short	0x0003
        /*0042*/ 	.short	0x0018
        /*0044*/ 	.byte	0x00, 0xf4, 0x21, 0x00


	//----- nvinfo : EIATTR_KPARAM_INFO
	.align		4
.L_19:
        /*0048*/ 	.byte	0x04, 0x17
        /*004a*/ 	.short	(.L_21 - .L_20)
.L_20:
        /*004c*/ 	.word	0x00000000
        /*0050*/ 	.short	0x0002
        /*0052*/ 	.short	0x0010
        /*0054*/ 	.byte	0x00, 0xf4, 0x21, 0x00


	//----- nvinfo : EIATTR_KPARAM_INFO
	.align		4
.L_21:
        /*0058*/ 	.byte	0x04, 0x17
        /*005a*/ 	.short	(.L_23 - .L_22)
.L_22:
        /*005c*/ 	.word	0x00000000
        /*0060*/ 	.short	0x0001
        /*0062*/ 	.short	0x0008
        /*0064*/ 	.byte	0x00, 0xf4, 0x21, 0x00


	//----- nvinfo : EIATTR_KPARAM_INFO
	.align		4
.L_23:
        /*0068*/ 	.byte	0x04, 0x17
        /*006a*/ 	.short	(.L_25 - .L_24)
.L_24:
        /*006c*/ 	.word	0x00000000
        /*0070*/ 	.short	0x0000
        /*0072*/ 	.short	0x0000
        /*0074*/ 	.byte	0x00, 0xf4, 0x21, 0x00


	//----- nvinfo : EIATTR_SPARSE_MMA_MASK
	.align		4
.L_25:
        /*0078*/ 	.byte	0x03, 0x50
        /*007a*/ 	.short	0x0000


	//----- nvinfo : EIATTR_MAXREG_COUNT
	.align		4
        /*007c*/ 	.byte	0x03, 0x1b
        /*007e*/ 	.short	0x00ff


	//----- nvinfo : EIATTR_EXIT_INSTR_OFFSETS
	.align		4
        /*0080*/ 	.byte	0x04, 0x1c
        /*0082*/ 	.short	(.L_27 - .L_26)


	//   ....[0]....
.L_26:
        /*0084*/ 	.word	0x00000330


	//   ....[1]....
        /*0088*/ 	.word	0x00000350


	//----- nvinfo : EIATTR_REQNTID
	.align		4
.L_27:
        /*008c*/ 	.byte	0x04, 0x10
        /*008e*/ 	.short	(.L_29 - .L_28)
.L_28:
        /*0090*/ 	.word	0x00000080
        /*0094*/ 	.word	0x00000001
        /*0098*/ 	.word	0x00000001


	//----- nvinfo : EIATTR_CBANK_PARAM_SIZE
	.align		4
.L_29:
        /*009c*/ 	.byte	0x03, 0x19
        /*009e*/ 	.short	0x0034


	//----- nvinfo : EIATTR_PARAM_CBANK
	.align		4
        /*00a0*/ 	.byte	0x04, 0x0a
        /*00a2*/ 	.short	(.L_31 - .L_30)
	.align		4
.L_30:
        /*00a4*/ 	.word	index@(.nv.constant0.triton_poi_fused__native_batch_norm_legit_no_training_relu_23)
        /*00a8*/ 	.short	0x0210
        /*00aa*/ 	.short	0x0034


	//----- nvinfo : EIATTR_SW_WAR
	.align		4
.L_31:
        /*00ac*/ 	.byte	0x04, 0x36
        /*00ae*/ 	.short	(.L_33 - .L_32)
.L_32:
        /*00b0*/ 	.word	0x00000008
.L_33:


//--------------------- .nv.callgraph             --------------------------
	.section	.nv.callgraph,"",@"SHT_CUDA_CALLGRAPH"
	.align	4
	.sectionentsize	8
	.align		4
        /*0000*/ 	.word	0x00000000
	.align		4
        /*0004*/ 	.word	0xffffffff
	.align		4
        /*0008*/ 	.word	0x00000000
	.align		4
        /*000c*/ 	.word	0xfffffffe
	.align		4
        /*0010*/ 	.word	0x00000000
	.align		4
        /*0014*/ 	.word	0xfffffffd
	.align		4
        /*0018*/ 	.word	0x00000000
	.align		4
        /*001c*/ 	.word	0xfffffffc


//--------------------- .nv.constant4             --------------------------
	.section	.nv.constant4,"a",@progbits
	.align	8
	.align		8
.nv.constant4:
        /*0000*/ 	.dword	_$_str
	.align		8
        /*0008*/ 	.dword	_$_str_$_2


//--------------------- .text.triton_poi_fused__native_batch_norm_legit_no_training_relu_23 --------------------------
	.section	.text.triton_poi_fused__native_batch_norm_legit_no_training_relu_23,"ax",@progbits
	.align	128
        .global         triton_poi_fused__native_batch_norm_legit_no_training_relu_23
        .type           triton_poi_fused__native_batch_norm_legit_no_training_relu_23,@function
        .size           triton_poi_fused__native_batch_norm_legit_no_training_relu_23,(.L_x_1 - triton_poi_fused__native_batch_norm_legit_no_training_relu_23)
        .other          triton_poi_fused__native_batch_norm_legit_no_training_relu_23,@"STO_CUDA_ENTRY STV_DEFAULT"
triton_poi_fused__native_batch_norm_legit_no_training_relu_23:
.text.triton_poi_fused__native_batch_norm_legit_no_training_relu_23:
[----:B------:R-:W0:Y:S01]  /*0000*/  LDC R1, c[0x0][0x28] ;  /* 0x00000a00ff017b82 */ /* 0x000e220000000800 */
[----:B------:R-:W1:Y:S07]  /*0010*/  S2R R0, SR_TID.X ;  /* 0x0000000000007919 */ /* 0x000e6e0000002100 */
[----:B------:R-:W2:Y:S01]  /*0020*/  LDC.64 R8, c[0x0][0x220] ;  /* 0x00008800ff087b82 */ /* 0x000ea20000000a00 */
[----:B------:R-:W-:Y:S01]  /*0030*/  HFMA2.MMA R14, -RZ, RZ, 0, 0 ;  /* 0x00000000ff0e7435 */ /* 0x000fe200000001ff */
[----:B------:R-:W-:Y:S01]  /*0040*/  ULDC.64 UR4, c[0x0][0x208] ;  /* 0x0000820000047ab9 */ /* 0x000fe20000000a00 */
[----:B------:R-:W3:Y:S05]  /*0050*/  S2R R3, SR_CTAID.X ;  /* 0x0000000000037919 */ /* 0x000eea0000002500 */
[----:B------:R-:W4:Y:S08]  /*0060*/  LDC.64 R4, c[0x0][0x210] ;  /* 0x00008400ff047b82 */ /* 0x000f300000000a00 */
[----:B------:R-:W5:Y:S08]  /*0070*/  LDC.64 R6, c[0x0][0x218] ;  /* 0x00008600ff067b82 */ /* 0x000f700000000a00 */
[----:B------:R-:W4:Y:S01]  /*0080*/  LDC.64 R10, c[0x0][0x228] ;  /* 0x00008a00ff0a7b82 */ /* 0x000f220000000a00 */
[----:B-1----:R-:W-:-:S07]  /*0090*/  LOP3.LUT R0, R0, 0x7f, RZ, 0xc0, !PT ;  /* 0x0000007f00007812 */ /* 0x002fce00078ec0ff */
[----:B------:R-:W1:Y:S01]  /*00a0*/  LDC.64 R12, c[0x0][0x230] ;  /* 0x00008c00ff0c7b82 */ /* 0x000e620000000a00 */
[----:B---3--:R-:W-:Y:S01]  /*00b0*/  SHF.R.S32.HI R2, RZ, 0x18, R3 ;  /* 0x00000018ff027819 */ /* 0x008fe20000011403 */
[----:B------:R-:W-:-:S03]  /*00c0*/  IMAD R0, R3, 0x80, R0 ;  /* 0x0000008003007824 */ /* 0x000fc600078e0200 */
[----:B------:R-:W-:Y:S02]  /*00d0*/  SGXT R3, R2, 0x1 ;  /* 0x000000010203781a */ /* 0x000fe40000000200 */
[----:B------:R-:W-:Y:S02]  /*00e0*/  ISETP.GE.AND P0, PT, R0, 0x200, PT ;  /* 0x000002000000780c */ /* 0x000fe40003f06270 */
[----:B------:R-:W-:-:S04]  /*00f0*/  LEA.HI R3, R3, R0, RZ, 0x2 ;  /* 0x0000000003037211 */ /* 0x000fc800078f10ff */
[--C-:B------:R-:W-:Y:S02]  /*0100*/  SHF.R.S32.HI R2, RZ, 0x2, R3.reuse ;  /* 0x00000002ff027819 */ /* 0x100fe40000011403 */
[----:B------:R-:W-:-:S04]  /*0110*/  SHF.R.S32.HI R3, RZ, 0x1f, R3 ;  /* 0x0000001fff037819 */ /* 0x000fc80000011403 */
[----:B------:R-:W-:-:S04]  /*0120*/  LEA.HI R3, R3, R2, RZ, 0x5 ;  /* 0x0000000203037211 */ /* 0x000fc800078f28ff */
[----:B------:R-:W-:-:S05]  /*0130*/  LOP3.LUT R3, R3, 0xffffffe0, RZ, 0xc0, !PT ;  /* 0xffffffe003037812 */ /* 0x000fca00078ec0ff */
[----:B------:R-:W-:-:S04]  /*0140*/  IMAD.IADD R15, R2, 0x1, -R3 ;  /* 0x00000001020f7824 */ /* 0x000fc800078e0a03 */
[----:B--2---:R-:W-:-:S05]  /*0150*/  IMAD.WIDE R8, R15, 0x4, R8 ;  /* 0x000000040f087825 */ /* 0x004fca00078e0208 */
[----:B------:R2:W3:Y:S01]  /*0160*/  @!P0 LDG.E.EL R14, desc[UR4][R8.64] ;  /* 0x00000004080e8981 */ /* 0x0004e2000c2e1900 */
[----:B------:R-:W-:Y:S01]  /*0170*/  CS2R R2, SRZ ;  /* 0x0000000000027805 */ /* 0x000fe2000001ff00 */
[----:B----4-:R-:W-:-:S04]  /*0180*/  IMAD.WIDE R4, R0, 0x4, R4 ;  /* 0x0000000400047825 */ /* 0x010fc800078e0204 */
[C---:B-----5:R-:W-:Y:S01]  /*0190*/  IMAD.WIDE R6, R15.reuse, 0x4, R6 ;  /* 0x000000040f067825 */ /* 0x060fe200078e0206 */
[----:B------:R4:W5:Y:S03]  /*01a0*/  @!P0 LDG.E R2, desc[UR4][R4.64] ;  /* 0x0000000404028981 */ /* 0x000966000c1e1900 */
[C---:B0-2---:R-:W-:Y:S01]  /*01b0*/  IMAD.WIDE R8, R15.reuse, 0x4, R10 ;  /* 0x000000040f087825 */ /* 0x045fe200078e020a */
[----:B------:R0:W5:Y:S03]  /*01c0*/  @!P0 LDG.E.EL R3, desc[UR4][R6.64] ;  /* 0x0000000406038981 */ /* 0x000166000c2e1900 */
[----:B-1----:R-:W-:Y:S01]  /*01d0*/  IMAD.WIDE R10, R15, 0x4, R12 ;  /* 0x000000040f0a7825 */ /* 0x002fe200078e020c */
[----:B------:R-:W-:Y:S01]  /*01e0*/  CS2R R12, SRZ ;  /* 0x00000000000c7805 */ /* 0x000fe2000001ff00 */
[----:B----4-:R-:W1:Y:S05]  /*01f0*/  LDC.64 R4, c[0x0][0x238] ;  /* 0x00008e00ff047b82 */ /* 0x010e6a0000000a00 */
[----:B------:R-:W2:Y:S04]  /*0200*/  @!P0 LDG.E.EL R12, desc[UR4][R8.64] ;  /* 0x00000004080c8981 */ /* 0x000ea8000c2e1900 */
[----:B------:R-:W2:Y:S01]  /*0210*/  @!P0 LDG.E.EL R13, desc[UR4][R10.64] ;  /* 0x000000040a0d8981 */ /* 0x000ea2000c2e1900 */
[----:B0-----:R-:W-:-:S02]  /*0220*/  IMAD.MOV.U32 R6, RZ, RZ, 0x3e800000 ;  /* 0x3e800000ff067424 */ /* 0x001fc400078e00ff */
[----:B---3--:R-:W-:-:S04]  /*0230*/  FADD R14, R14, 9.9999997473787516356e-06 ;  /* 0x3727c5ac0e0e7421 */ /* 0x008fc80000000000 */
[----:B------:R-:W0:Y:S01]  /*0240*/  MUFU.SQRT R15, R14 ;  /* 0x0000000e000f7308 */ /* 0x000e220000002000 */
[----:B-----5:R-:W-:Y:S01]  /*0250*/  FADD R2, -R3, R2 ;  /* 0x0000000203027221 */ /* 0x020fe20000000100 */
[C---:B0-----:R-:W-:Y:S02]  /*0260*/  FSETP.GT.AND P1, PT, R15.reuse, 8.50705917302346158658e+37, PT ;  /* 0x7e8000000f00780b */ /* 0x041fe40003f24000 */
[----:B------:R-:W-:Y:S02]  /*0270*/  FSETP.GEU.AND P2, PT, R15, 1.175494350822287508e-38, PT ;  /* 0x008000000f00780b */ /* 0x000fe40003f4e000 */
[----:B------:R-:W-:-:S09]  /*0280*/  FSEL R6, R6, 1, P1 ;  /* 0x3f80000006067808 */ /* 0x000fd20000800000 */
[----:B------:R-:W-:Y:S02]  /*0290*/  @P1 FMUL R15, R15, 0.25 ;  /* 0x3e8000000f0f1820 */ /* 0x000fe40000400000 */
[----:B------:R-:W-:Y:S02]  /*02a0*/  @!P2 FMUL R6, R6, 16777216 ;  /* 0x4b8000000606a820 */ /* 0x000fe40000400000 */
[----:B------:R-:W-:-:S06]  /*02b0*/  @!P2 FMUL R15, R15, 16777216 ;  /* 0x4b8000000f0fa820 */ /* 0x000fcc0000400000 */
[----:B------:R-:W0:Y:S02]  /*02c0*/  MUFU.RCP R15, R15 ;  /* 0x0000000f000f7308 */ /* 0x000e240000001000 */
[----:B0-----:R-:W-:-:S04]  /*02d0*/  FMUL R3, R15, R6 ;  /* 0x000000060f037220 */ /* 0x001fc80000400000 */
[----:B------:R-:W-:-:S04]  /*02e0*/  FMUL R2, R2, R3 ;  /* 0x0000000302027220 */ /* 0x000fc80000400000 */
[----:B--2---:R-:W-:Y:S01]  /*02f0*/  FFMA R12, R2, R12, R13 ;  /* 0x0000000c020c7223 */ /* 0x004fe2000000000d */
[----:B-1----:R-:W-:-:S04]  /*0300*/  IMAD.WIDE R2, R0, 0x4, R4 ;  /* 0x0000000400027825 */ /* 0x002fc800078e0204 */
[----:B------:R-:W-:-:S04]  /*0310*/  FSETP.GEU.AND P1, PT, R12, RZ, PT ;  /* 0x000000ff0c00720b */ /* 0x000fc80003f2e000 */
[----:B------:R-:W-:Y:S01]  /*0320*/  FSEL R5, R12, RZ, P1 ;  /* 0x000000ff0c057208 */ /* 0x000fe20000800000 */
[----:B------:R-:W-:Y:S08]  /*0330*/  @P0 EXIT ;  /* 0x000000000000094d */ /* 0x000ff00003800000 */
[----:B------:R-:W-:Y:S01]  /*0340*/  STG.E desc[UR4][R2.64], R5 ;  /* 0x0000000502007986 */ /* 0x000fe2000c101904 */
[----:B------:R-:W-:Y:S05]  /*0350*/  EXIT ;  /* 0x000000000000794d */ /* 0x000fea0003800000 */
.L_x_0:
[----:B------:R-:W-:-:S00]  /*0360*/  BRA `(.L_x_0) ;  /* 0xfffffffc00fc7947 */ /* 0x000fc0000383ffff */
[----:B------:R-:W-:-:S00]  /*0370*/  NOP ;  /* 0x0000000000007918 */ /* 0x000fc00000000000 */
        /* <DEDUP_REMOVED lines=8> */
.L_x_1:


//--------------------- .nv.global.init           --------------------------
	.section	.nv.global.init,"aw",@progbits
.nv.global.init:
	.type		_$_str,@object
	.size		_$_str,(_$_str_$_2 - _$_str)
_$_str:
        /*0000*/ 	.byte	0x5f, 0x5f, 0x43, 0x55, 0x44, 0x41, 0x5f, 0x46, 0x54, 0x5a, 0x00
	.type		_$_str_$_2,@object
	.size		_$_str_$_2,(.L_1 - _$_str_$_2)
_$_str_$_2:
        /*000b*/ 	.byte	0x5f, 0x5f, 0x43, 0x55, 0x44, 0x41, 0x5f, 0x50, 0x52, 0x45, 0x43, 0x5f, 0x53, 0x51, 0x52, 0x54
        /*001b*/ 	.byte	0x00
.L_1:


//--------------------- .nv.constant0.triton_poi_fused__native_batch_norm_legit_no_training_relu_23 --------------------------
	.section	.nv.constant0.triton_poi_fused__native_batch_norm_legit_no_training_relu_23,"a",@progbits
	.sectionflags	@""
	.align	4
.nv.constant0.triton_poi_fused__native_batch_norm_legit_no_training_relu_23:
	.zero		580
